	.headerflags	@"EF_CUDA_TEXMODE_UNIFIED EF_CUDA_64BIT_ADDRESS EF_CUDA_ACCELERATORS EF_CUDA_SM90 EF_CUDA_VIRTUAL_SM(EF_CUDA_SM90)"
	.elftype	@"ET_EXEC"


//--------------------- .nv.info                  --------------------------
	.section	.nv.info,"",@"SHT_CUDA_INFO"
	.align	4


	//----- nvinfo : EIATTR_REGCOUNT
	.align		4
        /*0000*/ 	.byte	0x04, 0x2f
        /*0002*/ 	.short	(.L_1 - .L_0)
	.align		4
.L_0:
        /*0004*/ 	.word	index@(triton_poi_fused__prelu_kernel_add_cat_mul_20)
        /*0008*/ 	.word	0x0000001e


	//----- nvinfo : EIATTR_MIN_STACK_SIZE
	.align		4
.L_1:
        /*000c*/ 	.byte	0x04, 0x12
        /*000e*/ 	.short	(.L_3 - .L_2)
	.align		4
.L_2:
        /*0010*/ 	.word	index@(triton_poi_fused__prelu_kernel_add_cat_mul_20)
        /*0014*/ 	.word	0x00000000


	//----- nvinfo : EIATTR_FRAME_SIZE
	.align		4
.L_3:
        /*0018*/ 	.byte	0x04, 0x11
        /*001a*/ 	.short	(.L_5 - .L_4)
	.align		4
.L_4:
        /*001c*/ 	.word	index@(triton_poi_fused__prelu_kernel_add_cat_mul_20)
        /*0020*/ 	.word	0x00000000


	//----- nvinfo : EIATTR_MIN_STACK_SIZE
	.align		4
.L_5:
        /*0024*/ 	.byte	0x04, 0x12
        /*0026*/ 	.short	(.L_7 - .L_6)
	.align		4
.L_6:
        /*0028*/ 	.word	index@(triton_poi_fused__prelu_kernel_add_cat_mul_20)
        /*002c*/ 	.word	0x00000000
.L_7:


//--------------------- .nv.info.triton_poi_fused__prelu_kernel_add_cat_mul_20 --------------------------
	.section	.nv.info.triton_poi_fused__prelu_kernel_add_cat_mul_20,"",@"SHT_CUDA_INFO"
	.sectionflags	@""
	.align	4


	//----- nvinfo : EIATTR_CUDA_API_VERSION
	.align		4
        /*0000*/ 	.byte	0x04, 0x37
        /*0002*/ 	.short	(.L_9 - .L_8)
.L_8:
        /*0004*/ 	.word	0x0000007c


	//----- nvinfo : EIATTR_KPARAM_INFO
	.align		4
.L_9:
        /*0008*/ 	.byte	0x04, 0x17
        /*000a*/ 	.short	(.L_11 - .L_10)
.L_10:
        /*000c*/ 	.word	0x00000000
        /*0010*/ 	.short	0x0005
        /*0012*/ 	.short	0x0028
        /*0014*/ 	.byte	0x00, 0xf0, 0x11, 0x00


	//----- nvinfo : EIATTR_KPARAM_INFO
	.align		4
.L_11:
        /*0018*/ 	.byte	0x04, 0x17
        /*001a*/ 	.short	(.L_13 - .L_12)
.L_12:
        /*001c*/ 	.word	0x00000000
        /*0020*/ 	.short	0x0004
        /*0022*/ 	.short	0x0020
        /*0024*/ 	.byte	0x00, 0xf4, 0x21, 0x00


	//----- nvinfo : EIATTR_KPARAM_INFO
	.align		4
.L_13:
        /*0028*/ 	.byte	0x04, 0x17
        /*002a*/ 	.short	(.L_15 - .L_14)
.L_14:
        /*002c*/ 	.word	0x00000000
        /*0030*/ 	.short	0x0003
        /*0032*/ 	.short	0x0018
        /*0034*/ 	.byte	0x00, 0xf4, 0x21, 0x00


	//----- nvinfo : EIATTR_KPARAM_INFO
	.align		4
.L_15:
        /*0038*/ 	.byte	0x04, 0x17
        /*003a*/ 	.short	(.L_17 - .L_16)
.L_16:
        /*003c*/ 	.word	0x00000000
        /*0040*/ 	.short	0x0002
        /*0042*/ 	.short	0x0010
        /*0044*/ 	.byte	0x00, 0xf4, 0x21, 0x00


	//----- nvinfo : EIATTR_KPARAM_INFO
	.align		4
.L_17:
        /*0048*/ 	.byte	0x04, 0x17
        /*004a*/ 	.short	(.L_19 - .L_18)
.L_18:
        /*004c*/ 	.word	0x00000000
        /*0050*/ 	.short	0x0001
        /*0052*/ 	.short	0x0008
        /*0054*/ 	.byte	0x00, 0xf4, 0x21, 0x00


	//----- nvinfo : EIATTR_KPARAM_INFO
	.align		4
.L_19:
        /*0058*/ 	.byte	0x04, 0x17
        /*005a*/ 	.short	(.L_21 - .L_20)
.L_20:
        /*005c*/ 	.word	0x00000000
        /*0060*/ 	.short	0x0000
        /*0062*/ 	.short	0x0000
        /*0064*/ 	.byte	0x00, 0xf4, 0x21, 0x00


	//----- nvinfo : EIATTR_SPARSE_MMA_MASK
	.align		4
.L_21:
        /*0068*/ 	.byte	0x03, 0x50
        /*006a*/ 	.short	0x0000


	//----- nvinfo : EIATTR_MAXREG_COUNT
	.align		4
        /*006c*/ 	.byte	0x03, 0x1b
        /*006e*/ 	.short	0x00ff


	//----- nvinfo : EIATTR_EXIT_INSTR_OFFSETS
	.align		4
        /*0070*/ 	.byte	0x04, 0x1c
        /*0072*/ 	.short	(.L_23 - .L_22)


	//   ....[0]....
.L_22:
        /*0074*/ 	.word	0x00000880


	//----- nvinfo : EIATTR_REQNTID
	.align		4
.L_23:
        /*0078*/ 	.byte	0x04, 0x10
        /*007a*/ 	.short	(.L_25 - .L_24)
.L_24:
        /*007c*/ 	.word	0x00000080
        /*0080*/ 	.word	0x00000001
        /*0084*/ 	.word	0x00000001


	//----- nvinfo : EIATTR_CBANK_PARAM_SIZE
	.align		4
.L_25:
        /*0088*/ 	.byte	0x03, 0x19
        /*008a*/ 	.short	0x002c


	//----- nvinfo : EIATTR_PARAM_CBANK
	.align		4
        /*008c*/ 	.byte	0x04, 0x0a
        /*008e*/ 	.short	(.L_27 - .L_26)
	.align		4
.L_26:
        /*0090*/ 	.word	index@(.nv.constant0.triton_poi_fused__prelu_kernel_add_cat_mul_20)
        /*0094*/ 	.short	0x0210
        /*0096*/ 	.short	0x002c


	//----- nvinfo : EIATTR_SW_WAR
	.align		4
.L_27:
        /*0098*/ 	.byte	0x04, 0x36
        /*009a*/ 	.short	(.L_29 - .L_28)
.L_28:
        /*009c*/ 	.word	0x00000008
.L_29:


//--------------------- .nv.callgraph             --------------------------
	.section	.nv.callgraph,"",@"SHT_CUDA_CALLGRAPH"
	.align	4
	.sectionentsize	8
	.align		4
        /*0000*/ 	.word	0x00000000
	.align		4
        /*0004*/ 	.word	0xffffffff
	.align		4
        /*0008*/ 	.word	0x00000000
	.align		4
        /*000c*/ 	.word	0xfffffffe
	.align		4
        /*0010*/ 	.word	0x00000000
	.align		4
        /*0014*/ 	.word	0xfffffffd
	.align		4
        /*0018*/ 	.word	0x00000000
	.align		4
        /*001c*/ 	.word	0xfffffffc


//--------------------- .text.triton_poi_fused__prelu_kernel_add_cat_mul_20 --------------------------
	.section	.text.triton_poi_fused__prelu_kernel_add_cat_mul_20,"ax",@progbits
	.sectionflags	@"SHF_BARRIERS=1"
	.align	128
        .global         triton_poi_fused__prelu_kernel_add_cat_mul_20
        .type           triton_poi_fused__prelu_kernel_add_cat_mul_20,@function
        .size           triton_poi_fused__prelu_kernel_add_cat_mul_20,(.L_x_1 - triton_poi_fused__prelu_kernel_add_cat_mul_20)
        .other          triton_poi_fused__prelu_kernel_add_cat_mul_20,@"STO_CUDA_ENTRY STV_DEFAULT"
triton_poi_fused__prelu_kernel_add_cat_mul_20:
.text.triton_poi_fused__prelu_kernel_add_cat_mul_20:
[----:B------:R-:W-:Y:S01]  /*0000*/  LDC R1, c[0x0][0x28] ;  /* 0x00000a00ff017b82 */ /* 0x000fe20000000800 */
[----:B------:R-:W1:Y:S07]  /*0010*/  S2R R21, SR_TID.X ;  /* 0x0000000000157919 */ /* 0x000e6e0000002100 */
[----:B------:R-:W2:Y:S01]  /*0020*/  LDC.64 R8, c[0x0][0x220] ;  /* 0x00008800ff087b82 */ /* 0x000ea20000000a00 */
[----:B------:R-:W-:Y:S01]  /*0030*/  ULDC.64 UR6, c[0x0][0x208] ;  /* 0x0000820000067ab9 */ /* 0x000fe20000000a00 */
[----:B------:R-:W3:Y:S06]  /*0040*/  S2R R0, SR_CTAID.X ;  /* 0x0000000000007919 */ /* 0x000eec0000002500 */
[----:B------:R-:W4:Y:S01]  /*0050*/  LDC.64 R16, c[0x0][0x218] ;  /* 0x00008600ff107b82 */ /* 0x000f220000000a00 */
[----:B-1----:R-:W-:-:S02]  /*0060*/  SHF.L.U32 R23, R21, 0x2, RZ ;  /* 0x0000000215177819 */ /* 0x002fc400000006ff */
[----:B---3--:R-:W-:Y:S02]  /*0070*/  SHF.L.U32 R20, R0, 0x9, RZ ;  /* 0x0000000900147819 */ /* 0x008fe400000006ff */
[----:B------:R-:W-:Y:S02]  /*0080*/  SHF.R.S32.HI R0, RZ, 0x16, R0 ;  /* 0x00000016ff007819 */ /* 0x000fe40000011400 */
[----:B------:R-:W-:Y:S02]  /*0090*/  LOP3.LUT R23, R23, 0x1fc, RZ, 0xc0, !PT ;  /* 0x000001fc17177812 */ /* 0x000fe400078ec0ff */
[----:B------:R-:W-:Y:S02]  /*00a0*/  SGXT R0, R0, 0x1 ;  /* 0x000000010000781a */ /* 0x000fe40000000200 */
[----:B------:R-:W-:-:S04]  /*00b0*/  LOP3.LUT R7, R20, R23, RZ, 0xfc, !PT ;  /* 0x0000001714077212 */ /* 0x000fc800078efcff */
[CC--:B------:R-:W-:Y:S02]  /*00c0*/  LEA.HI R2, R0.reuse, R7.reuse, RZ, 0x6 ;  /* 0x0000000700027211 */ /* 0x0c0fe400078f30ff */
[----:B------:R-:W-:Y:S02]  /*00d0*/  LEA.HI R3, R0, R7, RZ, 0xe ;  /* 0x0000000700037211 */ /* 0x000fe400078f70ff */
[----:B------:R-:W-:Y:S02]  /*00e0*/  LOP3.LUT R2, R2, 0xffffffc0, RZ, 0xc0, !PT ;  /* 0xffffffc002027812 */ /* 0x000fe400078ec0ff */
[----:B------:R-:W-:Y:S02]  /*00f0*/  SHF.R.S32.HI R4, RZ, 0xe, R3 ;  /* 0x0000000eff047819 */ /* 0x000fe40000011403 */
[----:B------:R-:W-:-:S05]  /*0100*/  IADD3 R19, R7, -R2, RZ ;  /* 0x8000000207137210 */ /* 0x000fca0007ffe0ff */
[----:B------:R-:W-:Y:S02]  /*0110*/  IMAD R3, R4, 0x40, R19 ;  /* 0x0000004004037824 */ /* 0x000fe400078e0213 */
[----:B------:R-:W1:Y:S02]  /*0120*/  LDC.64 R4, c[0x0][0x228] ;  /* 0x00008a00ff047b82 */ /* 0x000e640000000a00 */
[----:B--2---:R-:W-:-:S06]  /*0130*/  IMAD.WIDE R8, R3, 0x4, R8 ;  /* 0x0000000403087825 */ /* 0x004fcc00078e0208 */
[----:B------:R-:W2:Y:S01]  /*0140*/  LDG.E.EL.128 R8, desc[UR6][R8.64] ;  /* 0x0000000608087981 */ /* 0x000ea2000c2e1d00 */
[----:B------:R-:W3:Y:S01]  /*0150*/  LDC.64 R2, c[0x0][0x210] ;  /* 0x00008400ff027b82 */ /* 0x000ee20000000a00 */
[----:B----4-:R-:W-:-:S06]  /*0160*/  IMAD.WIDE R16, R19, 0x4, R16 ;  /* 0x0000000413107825 */ /* 0x010fcc00078e0210 */
[----:B------:R-:W4:Y:S01]  /*0170*/  LDG.E.EL.128 R16, desc[UR6][R16.64] ;  /* 0x0000000610107981 */ /* 0x000f22000c2e1d00 */
[----:B---3--:R-:W-:-:S05]  /*0180*/  IMAD.WIDE R2, R7, 0x4, R2 ;  /* 0x0000000407027825 */ /* 0x008fca00078e0202 */
[----:B------:R-:W3:Y:S01]  /*0190*/  LDG.E.128 R12, desc[UR6][R2.64] ;  /* 0x00000006020c7981 */ /* 0x000ee2000c1e1d00 */
[----:B-1----:R-:W-:-:S06]  /*01a0*/  IMAD.WIDE R4, R7, 0x4, R4 ;  /* 0x0000000407047825 */ /* 0x002fcc00078e0204 */
[----:B------:R-:W5:Y:S01]  /*01b0*/  LDG.E.128 R4, desc[UR6][R4.64] ;  /* 0x0000000604047981 */ /* 0x000f62000c1e1d00 */
[----:B------:R-:W1:Y:S01]  /*01c0*/  S2UR UR5, SR_CgaCtaId ;  /* 0x00000000000579c3 */ /* 0x000e620000008800 */
[----:B------:R-:W-:Y:S02]  /*01d0*/  UMOV UR4, 0x400 ;  /* 0x0000040000047882 */ /* 0x000fe40000000000 */
[----:B-1----:R-:W-:Y:S01]  /*01e0*/  UPRMT UR4, UR5, 0x654, UR4 ;  /* 0x0000065405047896 */ /* 0x002fe20008000004 */
[----:B------:R-:W-:Y:S01]  /*01f0*/  LOP3.LUT R21, R20, 0x7f, R21, 0xf8, !PT ;  /* 0x0000007f14157812 */ /* 0x000fe200078ef815 */
[----:B--2---:R-:W-:Y:S01]  /*0200*/  FADD R22, RZ, -R8 ;  /* 0x80000008ff167221 */ /* 0x004fe20000000000 */
[----:B------:R-:W-:Y:S01]  /*0210*/  FADD R9, RZ, -R9 ;  /* 0x80000009ff097221 */ /* 0x000fe20000000000 */
[----:B------:R-:W-:Y:S01]  /*0220*/  FADD R10, RZ, -R10 ;  /* 0x8000000aff0a7221 */ /* 0x000fe20000000000 */
[----:B------:R-:W-:Y:S01]  /*0230*/  FADD R11, RZ, -R11 ;  /* 0x8000000bff0b7221 */ /* 0x000fe20000000000 */
[----:B------:R-:W-:Y:S01]  /*0240*/  FMUL R22, R22, 1.4426950216293334961 ;  /* 0x3fb8aa3b16167820 */ /* 0x000fe20000400000 */
[----:B------:R-:W-:Y:S01]  /*0250*/  FMUL R9, R9, 1.4426950216293334961 ;  /* 0x3fb8aa3b09097820 */ /* 0x000fe20000400000 */
[----:B------:R-:W-:Y:S01]  /*0260*/  FMUL R24, R10, 1.4426950216293334961 ;  /* 0x3fb8aa3b0a187820 */ /* 0x000fe20000400000 */
[----:B------:R-:W-:-:S02]  /*0270*/  FMUL R25, R11, 1.4426950216293334961 ;  /* 0x3fb8aa3b0b197820 */ /* 0x000fc40000400000 */
[----:B------:R-:W-:Y:S02]  /*0280*/  FSETP.GEU.AND P0, PT, R22, -126, PT ;  /* 0xc2fc00001600780b */ /* 0x000fe40003f0e000 */
[----:B------:R-:W-:Y:S02]  /*0290*/  FSETP.GEU.AND P1, PT, R9, -126, PT ;  /* 0xc2fc00000900780b */ /* 0x000fe40003f2e000 */
[----:B------:R-:W-:Y:S02]  /*02a0*/  FSETP.GEU.AND P2, PT, R24, -126, PT ;  /* 0xc2fc00001800780b */ /* 0x000fe40003f4e000 */
[----:B------:R-:W-:-:S07]  /*02b0*/  FSETP.GEU.AND P4, PT, R25, -126, PT ;  /* 0xc2fc00001900780b */ /* 0x000fce0003f8e000 */
[----:B------:R-:W-:Y:S02]  /*02c0*/  @!P0 FMUL R22, R22, 0.5 ;  /* 0x3f00000016168820 */ /* 0x000fe40000400000 */
[----:B------:R-:W-:Y:S02]  /*02d0*/  @!P1 FMUL R9, R9, 0.5 ;  /* 0x3f00000009099820 */ /* 0x000fe40000400000 */
[----:B------:R-:W1:Y:S01]  /*02e0*/  MUFU.EX2 R8, R22 ;  /* 0x0000001600087308 */ /* 0x000e620000000800 */
[----:B------:R-:W-:Y:S01]  /*02f0*/  @!P2 FMUL R24, R24, 0.5 ;  /* 0x3f0000001818a820 */ /* 0x000fe20000400000 */
[----:B------:R-:W-:-:S06]  /*0300*/  @!P4 FMUL R25, R25, 0.5 ;  /* 0x3f0000001919c820 */ /* 0x000fcc0000400000 */
[----:B------:R-:W2:Y:S08]  /*0310*/  MUFU.EX2 R10, R9 ;  /* 0x00000009000a7308 */ /* 0x000eb00000000800 */
[----:B------:R-:W3:Y:S08]  /*0320*/  MUFU.EX2 R11, R24 ;  /* 0x00000018000b7308 */ /* 0x000ef00000000800 */
[----:B------:R-:W4:Y:S01]  /*0330*/  MUFU.EX2 R26, R25 ;  /* 0x00000019001a7308 */ /* 0x000f220000000800 */
[----:B-1----:R-:W-:Y:S01]  /*0340*/  @!P0 FMUL R8, R8, R8 ;  /* 0x0000000808088220 */ /* 0x002fe20000400000 */
[----:B--2---:R-:W-:-:S03]  /*0350*/  @!P1 FMUL R10, R10, R10 ;  /* 0x0000000a0a0a9220 */ /* 0x004fc60000400000 */
[----:B------:R-:W-:Y:S01]  /*0360*/  FADD R27, R8, 1 ;  /* 0x3f800000081b7421 */ /* 0x000fe20000000000 */
[----:B0--3--:R-:W-:Y:S01]  /*0370*/  @!P2 FMUL R11, R11, R11 ;  /* 0x0000000b0b0ba220 */ /* 0x009fe20000400000 */
[----:B------:R-:W-:-:S03]  /*0380*/  FADD R22, R10, 1 ;  /* 0x3f8000000a167421 */ /* 0x000fc60000000000 */
[----:B------:R-:W-:Y:S01]  /*0390*/  FSETP.GT.AND P3, PT, R27, 8.50705917302346158658e+37, PT ;  /* 0x7e8000001b00780b */ /* 0x000fe20003f64000 */
[----:B------:R-:W-:Y:S01]  /*03a0*/  FADD R10, R11, 1 ;  /* 0x3f8000000b0a7421 */ /* 0x000fe20000000000 */
[----:B----4-:R-:W-:-:S04]  /*03b0*/  @!P4 FMUL R26, R26, R26 ;  /* 0x0000001a1a1ac220 */ /* 0x010fc80000400000 */
[----:B------:R-:W-:Y:S01]  /*03c0*/  FADD R9, R26, 1 ;  /* 0x3f8000001a097421 */ /* 0x000fe20000000000 */
[----:B------:R-:W-:Y:S02]  /*03d0*/  FSETP.GT.AND P1, PT, R10, 8.50705917302346158658e+37, PT ;  /* 0x7e8000000a00780b */ /* 0x000fe40003f24000 */
[----:B------:R-:W-:Y:S02]  /*03e0*/  FSETP.GT.AND P0, PT, R22, 8.50705917302346158658e+37, PT ;  /* 0x7e8000001600780b */ /* 0x000fe40003f04000 */
[----:B------:R-:W-:Y:S02]  /*03f0*/  FSETP.GT.AND P2, PT, R9, 8.50705917302346158658e+37, PT ;  /* 0x7e8000000900780b */ /* 0x000fe40003f44000 */
[----:B------:R-:W-:Y:S01]  /*0400*/  @P3 FMUL R27, R27, 0.25 ;  /* 0x3e8000001b1b3820 */ /* 0x000fe20000400000 */
[----:B------:R-:W-:-:S03]  /*0410*/  HFMA2.MMA R26, -RZ, RZ, 1.625, 0 ;  /* 0x3e800000ff1a7435 */ /* 0x000fc600000001ff */
[----:B------:R-:W0:Y:S03]  /*0420*/  MUFU.RCP R25, R27 ;  /* 0x0000001b00197308 */ /* 0x000e260000001000 */
[----:B------:R-:W-:Y:S02]  /*0430*/  @P1 FMUL R10, R10, 0.25 ;  /* 0x3e8000000a0a1820 */ /* 0x000fe40000400000 */
[----:B------:R-:W-:Y:S02]  /*0440*/  @P0 FMUL R22, R22, 0.25 ;  /* 0x3e80000016160820 */ /* 0x000fe40000400000 */
[----:B------:R-:W-:Y:S01]  /*0450*/  @P2 FMUL R9, R9, 0.25 ;  /* 0x3e80000009092820 */ /* 0x000fe20000400000 */
[----:B------:R-:W-:Y:S01]  /*0460*/  FSEL R24, R26, 1, P3 ;  /* 0x3f8000001a187808 */ /* 0x000fe20001800000 */
[----:B------:R1:W2:Y:S01]  /*0470*/  MUFU.RCP R11, R22 ;  /* 0x00000016000b7308 */ /* 0x0002a20000001000 */
[----:B------:R-:W-:-:S02]  /*0480*/  FSETP.GT.AND P3, PT, R12, RZ, PT ;  /* 0x000000ff0c00720b */ /* 0x000fc40003f64000 */
[----:B------:R-:W-:Y:S02]  /*0490*/  FSETP.GT.AND P4, PT, R13, RZ, PT ;  /* 0x000000ff0d00720b */ /* 0x000fe40003f84000 */
[----:B------:R-:W-:-:S03]  /*04a0*/  FSETP.GT.AND P5, PT, R14, RZ, PT ;  /* 0x000000ff0e00720b */ /* 0x000fc60003fa4000 */
[----:B------:R-:W3:Y:S01]  /*04b0*/  MUFU.RCP R10, R10 ;  /* 0x0000000a000a7308 */ /* 0x000ee20000001000 */
[----:B------:R-:W-:-:S07]  /*04c0*/  FSETP.GT.AND P6, PT, R15, RZ, PT ;  /* 0x000000ff0f00720b */ /* 0x000fce0003fc4000 */
[----:B------:R-:W4:Y:S01]  /*04d0*/  MUFU.RCP R9, R9 ;  /* 0x0000000900097308 */ /* 0x000f220000001000 */
[----:B------:R-:W5:Y:S01]  /*04e0*/  S2R R8, SR_TID.X ;  /* 0x0000000000087919 */ /* 0x000f620000002100 */
[----:B0-----:R-:W-:Y:S01]  /*04f0*/  FMUL R25, R25, R24 ;  /* 0x0000001819197220 */ /* 0x001fe20000400000 */
[C---:B-1----:R-:W-:Y:S02]  /*0500*/  FSEL R22, R26.reuse, 1, P0 ;  /* 0x3f8000001a167808 */ /* 0x042fe40000000000 */
[C---:B------:R-:W-:Y:S02]  /*0510*/  FSEL R27, R26.reuse, 1, P1 ;  /* 0x3f8000001a1b7808 */ /* 0x040fe40000800000 */
[----:B------:R-:W-:Y:S01]  /*0520*/  FSEL R24, R26, 1, P2 ;  /* 0x3f8000001a187808 */ /* 0x000fe20001000000 */
[----:B--2---:R-:W-:Y:S01]  /*0530*/  FMUL R22, R11, R22 ;  /* 0x000000160b167220 */ /* 0x004fe20000400000 */
[----:B------:R-:W-:Y:S01]  /*0540*/  @!P3 FMUL R12, R12, R16 ;  /* 0x000000100c0cb220 */ /* 0x000fe20000400000 */
[----:B---3--:R-:W-:Y:S01]  /*0550*/  FMUL R27, R10, R27 ;  /* 0x0000001b0a1b7220 */ /* 0x008fe20000400000 */
[----:B------:R-:W-:Y:S01]  /*0560*/  @!P4 FMUL R13, R13, R17 ;  /* 0x000000110d0dc220 */ /* 0x000fe20000400000 */
[----:B------:R-:W-:Y:S01]  /*0570*/  @!P5 FMUL R14, R14, R18 ;  /* 0x000000120e0ed220 */ /* 0x000fe20000400000 */
[----:B------:R-:W-:Y:S01]  /*0580*/  @!P6 FMUL R15, R15, R19 ;  /* 0x000000130f0fe220 */ /* 0x000fe20000400000 */
[----:B----4-:R-:W-:Y:S01]  /*0590*/  FMUL R24, R9, R24 ;  /* 0x0000001809187220 */ /* 0x010fe20000400000 */
[----:B-----5:R-:W-:Y:S01]  /*05a0*/  FFMA R12, R12, R25, R4 ;  /* 0x000000190c0c7223 */ /* 0x020fe20000000004 */
[----:B------:R-:W-:Y:S01]  /*05b0*/  FFMA R13, R13, R22, R5 ;  /* 0x000000160d0d7223 */ /* 0x000fe20000000005 */
[----:B------:R-:W-:Y:S01]  /*05c0*/  FFMA R14, R14, R27, R6 ;  /* 0x0000001b0e0e7223 */ /* 0x000fe20000000006 */
[----:B------:R-:W-:Y:S01]  /*05d0*/  LEA R18, R23, UR4, 0x2 ;  /* 0x0000000417127c11 */ /* 0x000fe2000f8e10ff */
[----:B------:R-:W-:-:S04]  /*05e0*/  FFMA R15, R15, R24, R7 ;  /* 0x000000180f0f7223 */ /* 0x000fc80000000007 */
[----:B------:R0:W-:Y:S04]  /*05f0*/  STS.128 [R18], R4 ;  /* 0x0000000412007388 */ /* 0x0001e80000000c00 */
[----:B------:R1:W-:Y:S01]  /*0600*/  STG.E.128 desc[UR6][R2.64], R12 ;  /* 0x0000000c02007986 */ /* 0x0003e2000c101d06 */
[----:B------:R-:W-:-:S04]  /*0610*/  LOP3.LUT R8, R8, 0x7f, RZ, 0xc0, !PT ;  /* 0x0000007f08087812 */ /* 0x000fc800078ec0ff */
[----:B------:R-:W-:Y:S01]  /*0620*/  LEA R22, R8, UR4, 0x2 ;  /* 0x0000000408167c11 */ /* 0x000fe2000f8e10ff */
[----:B------:R-:W-:Y:S01]  /*0630*/  BAR.SYNC.DEFER_BLOCKING 0x0 ;  /* 0x0000000000007b1d */ /* 0x000fe20000010000 */
[----:B------:R-:W-:-:S07]  /*0640*/  LOP3.LUT R19, R21, 0x80, RZ, 0xfc, !PT ;  /* 0x0000008015137812 */ /* 0x000fce00078efcff */
[----:B------:R-:W2:Y:S01]  /*0650*/  LDC.64 R8, c[0x0][0x230] ;  /* 0x00008c00ff087b82 */ /* 0x000ea20000000a00 */
[C---:B------:R-:W-:Y:S01]  /*0660*/  LOP3.LUT R23, R21.reuse, 0x100, RZ, 0xfc, !PT ;  /* 0x0000010015177812 */ /* 0x040fe200078efcff */
[----:B------:R-:W3:Y:S04]  /*0670*/  LDS R17, [R22] ;  /* 0x0000000016117984 */ /* 0x000ee80000000800 */
[----:B------:R-:W4:Y:S04]  /*0680*/  LDS R16, [R22+0x200] ;  /* 0x0002000016107984 */ /* 0x000f280000000800 */
[----:B------:R-:W5:Y:S04]  /*0690*/  LDS R11, [R22+0x400] ;  /* 0x00040000160b7984 */ /* 0x000f680000000800 */
[----:B------:R-:W2:Y:S01]  /*06a0*/  LDS R10, [R22+0x600] ;  /* 0x00060000160a7984 */ /* 0x000ea20000000800 */
[----:B0-----:R-:W-:-:S02]  /*06b0*/  LOP3.LUT R5, R21, 0x180, RZ, 0xfc, !PT ;  /* 0x0000018015057812 */ /* 0x001fc400078efcff */
[C---:B-1----:R-:W-:Y:S02]  /*06c0*/  LEA.HI R2, R0.reuse, R21, RZ, 0x6 ;  /* 0x0000001500027211 */ /* 0x042fe400078f30ff */
[C---:B------:R-:W-:Y:S02]  /*06d0*/  LEA.HI R3, R0.reuse, R19, RZ, 0x6 ;  /* 0x0000001300037211 */ /* 0x040fe400078f30ff */
[C---:B------:R-:W-:Y:S02]  /*06e0*/  LEA.HI R6, R0.reuse, R23, RZ, 0x6 ;  /* 0x0000001700067211 */ /* 0x040fe400078f30ff */
[----:B------:R-:W-:Y:S02]  /*06f0*/  LEA.HI R7, R0, R5, RZ, 0x6 ;  /* 0x0000000500077211 */ /* 0x000fe400078f30ff */
[----:B------:R-:W-:Y:S02]  /*0700*/  LOP3.LUT R0, R2, 0xfffffec0, RZ, 0xc0, !PT ;  /* 0xfffffec002007812 */ /* 0x000fe400078ec0ff */
[----:B------:R-:W-:-:S02]  /*0710*/  LOP3.LUT R4, R3, 0xffffffc0, RZ, 0xc0, !PT ;  /* 0xffffffc003047812 */ /* 0x000fc400078ec0ff */
[----:B------:R-:W-:Y:S02]  /*0720*/  LOP3.LUT R12, R6, 0xffffffc0, RZ, 0xc0, !PT ;  /* 0xffffffc0060c7812 */ /* 0x000fe400078ec0ff */
[----:B------:R-:W-:Y:S02]  /*0730*/  LOP3.LUT R14, R7, 0xffffffc0, RZ, 0xc0, !PT ;  /* 0xffffffc0070e7812 */ /* 0x000fe400078ec0ff */
[----:B------:R-:W-:Y:S02]  /*0740*/  IADD3 R21, R21, -R0, RZ ;  /* 0x8000000015157210 */ /* 0x000fe40007ffe0ff */
[----:B------:R-:W-:Y:S01]  /*0750*/  SHF.R.S32.HI R2, RZ, 0x6, R2 ;  /* 0x00000006ff027819 */ /* 0x000fe20000011402 */
[----:B------:R-:W-:Y:S01]  /*0760*/  IMAD.IADD R4, R19, 0x1, -R4 ;  /* 0x0000000113047824 */ /* 0x000fe200078e0a04 */
[----:B------:R-:W-:Y:S02]  /*0770*/  SHF.R.S32.HI R3, RZ, 0x6, R3 ;  /* 0x00000006ff037819 */ /* 0x000fe40000011403 */
[----:B------:R-:W-:-:S02]  /*0780*/  IADD3 R23, R23, -R12, RZ ;  /* 0x8000000c17177210 */ /* 0x000fc40007ffe0ff */
[----:B------:R-:W-:Y:S02]  /*0790*/  SHF.R.S32.HI R6, RZ, 0x6, R6 ;  /* 0x00000006ff067819 */ /* 0x000fe40000011406 */
[----:B------:R-:W-:Y:S02]  /*07a0*/  IADD3 R14, R5, -R14, RZ ;  /* 0x8000000e050e7210 */ /* 0x000fe40007ffe0ff */
[----:B------:R-:W-:Y:S01]  /*07b0*/  SHF.R.S32.HI R7, RZ, 0x6, R7 ;  /* 0x00000006ff077819 */ /* 0x000fe20000011407 */
[----:B------:R-:W-:Y:S02]  /*07c0*/  IMAD R21, R2, 0x83, R21 ;  /* 0x0000008302157824 */ /* 0x000fe400078e0215 */
[----:B------:R-:W-:Y:S02]  /*07d0*/  IMAD R5, R3, 0x83, R4 ;  /* 0x0000008303057824 */ /* 0x000fe400078e0204 */
[----:B------:R-:W-:Y:S02]  /*07e0*/  IMAD R23, R6, 0x83, R23 ;  /* 0x0000008306177824 */ /* 0x000fe400078e0217 */
[----:B------:R-:W-:-:S02]  /*07f0*/  IMAD R13, R7, 0x83, R14 ;  /* 0x00000083070d7824 */ /* 0x000fc400078e020e */
[----:B--2---:R-:W-:-:S04]  /*0800*/  IMAD.WIDE R2, R21, 0x4, R8 ;  /* 0x0000000415027825 */ /* 0x004fc800078e0208 */
[--C-:B------:R-:W-:Y:S01]  /*0810*/  IMAD.WIDE R4, R5, 0x4, R8.reuse ;  /* 0x0000000405047825 */ /* 0x100fe200078e0208 */
[----:B---3--:R-:W-:Y:S03]  /*0820*/  STG.E desc[UR6][R2.64], R17 ;  /* 0x0000001102007986 */ /* 0x008fe6000c101906 */
[--C-:B------:R-:W-:Y:S01]  /*0830*/  IMAD.WIDE R6, R23, 0x4, R8.reuse ;  /* 0x0000000417067825 */ /* 0x100fe200078e0208 */
[----:B----4-:R-:W-:Y:S03]  /*0840*/  STG.E desc[UR6][R4.64], R16 ;  /* 0x0000001004007986 */ /* 0x010fe6000c101906 */
[----:B------:R-:W-:Y:S01]  /*0850*/  IMAD.WIDE R8, R13, 0x4, R8 ;  /* 0x000000040d087825 */ /* 0x000fe200078e0208 */
[----:B-----5:R-:W-:Y:S04]  /*0860*/  STG.E desc[UR6][R6.64], R11 ;  /* 0x0000000b06007986 */ /* 0x020fe8000c101906 */
[----:B------:R-:W-:Y:S01]  /*0870*/  STG.E desc[UR6][R8.64], R10 ;  /* 0x0000000a08007986 */ /* 0x000fe2000c101906 */
[----:B------:R-:W-:Y:S05]  /*0880*/  EXIT ;  /* 0x000000000000794d */ /* 0x000fea0003800000 */
.L_x_0:
[----:B------:R-:W-:-:S00]  /*0890*/  BRA `(.L_x_0) ;  /* 0xfffffffc00fc7947 */ /* 0x000fc0000383ffff */
[----:B------:R-:W-:-:S00]  /*08a0*/  NOP ;  /* 0x0000000000007918 */ /* 0x000fc00000000000 */
        /* <DEDUP_REMOVED lines=13> */
.L_x_1:


//--------------------- .nv.shared.triton_poi_fused__prelu_kernel_add_cat_mul_20 --------------------------
	.section	.nv.shared.triton_poi_fused__prelu_kernel_add_cat_mul_20,"aw",@nobits
	.sectionflags	@""
	.align	16
	.zero		1024


//--------------------- .nv.constant0.triton_poi_fused__prelu_kernel_add_cat_mul_20 --------------------------
	.section	.nv.constant0.triton_poi_fused__prelu_kernel_add_cat_mul_20,"a",@progbits
	.sectionflags	@""
	.align	4
.nv.constant0.triton_poi_fused__prelu_kernel_add_cat_mul_20:
	.zero		572
